	.headerflags	@"EF_CUDA_TEXMODE_UNIFIED EF_CUDA_64BIT_ADDRESS EF_CUDA_ACCELERATORS EF_CUDA_SM90 EF_CUDA_VIRTUAL_SM(EF_CUDA_SM90)"
	.elftype	@"ET_EXEC"


//--------------------- .nv.info                  --------------------------
	.section	.nv.info,"",@"SHT_CUDA_INFO"
	.align	4


	//----- nvinfo : EIATTR_REGCOUNT
	.align		4
        /*0000*/ 	.byte	0x04, 0x2f
        /*0002*/ 	.short	(.L_3 - .L_2)
	.align		4
.L_2:
        /*0004*/ 	.word	index@(triton_poi_fused__native_batch_norm_legit_no_training_add_relu_threshold_backward_13)
        /*0008*/ 	.word	0x00000016


	//----- nvinfo : EIATTR_MIN_STACK_SIZE
	.align		4
.L_3:
        /*000c*/ 	.byte	0x04, 0x12
        /*000e*/ 	.short	(.L_5 - .L_4)
	.align		4
.L_4:
        /*0010*/ 	.word	index@(triton_poi_fused__native_batch_norm_legit_no_training_add_relu_threshold_backward_13)
        /*0014*/ 	.word	0x00000000


	//----- nvinfo : EIATTR_FRAME_SIZE
	.align		4
.L_5:
        /*0018*/ 	.byte	0x04, 0x11
        /*001a*/ 	.short	(.L_7 - .L_6)
	.align		4
.L_6:
        /*001c*/ 	.word	index@(triton_poi_fused__native_batch_norm_legit_no_training_add_relu_threshold_backward_13)
        /*0020*/ 	.word	0x00000000


	//----- nvinfo : EIATTR_MIN_STACK_SIZE
	.align		4
.L_7:
        /*0024*/ 	.byte	0x04, 0x12
        /*0026*/ 	.short	(.L_9 - .L_8)
	.align		4
.L_8:
        /*0028*/ 	.word	index@(triton_poi_fused__native_batch_norm_legit_no_training_add_relu_threshold_backward_13)
        /*002c*/ 	.word	0x00000000
.L_9:


//--------------------- .nv.info.triton_poi_fused__native_batch_norm_legit_no_training_add_relu_threshold_backward_13 --------------------------
	.section	.nv.info.triton_poi_fused__native_batch_norm_legit_no_training_add_relu_threshold_backward_13,"",@"SHT_CUDA_INFO"
	.sectionflags	@""
	.align	4


	//----- nvinfo : EIATTR_CUDA_API_VERSION
	.align		4
        /*0000*/ 	.byte	0x04, 0x37
        /*0002*/ 	.short	(.L_11 - .L_10)
.L_10:
        /*0004*/ 	.word	0x0000007c


	//----- nvinfo : EIATTR_KPARAM_INFO
	.align		4
.L_11:
        /*0008*/ 	.byte	0x04, 0x17
        /*000a*/ 	.short	(.L_13 - .L_12)
.L_12:
        /*000c*/ 	.word	0x00000000
        /*0010*/ 	.short	0x0008
        /*0012*/ 	.short	0x0040
        /*0014*/ 	.byte	0x00, 0xf0, 0x11, 0x00


	//----- nvinfo : EIATTR_KPARAM_INFO
	.align		4
.L_13:
        /*0018*/ 	.byte	0x04, 0x17
        /*001a*/ 	.short	(.L_15 - .L_14)
.L_14:
        /*001c*/ 	.word	0x00000000
        /*0020*/ 	.short	0x0007
        /*0022*/ 	.short	0x0038
        /*0024*/ 	.byte	0x00, 0xf4, 0x21, 0x00


	//----- nvinfo : EIATTR_KPARAM_INFO
	.align		4
.L_15:
        /*0028*/ 	.byte	0x04, 0x17
        /*002a*/ 	.short	(.L_17 - .L_16)
.L_16:
        /*002c*/ 	.word	0x00000000
        /*0030*/ 	.short	0x0006
        /*0032*/ 	.short	0x0030
        /*0034*/ 	.byte	0x00, 0xf4, 0x21, 0x00


	//----- nvinfo : EIATTR_KPARAM_INFO
	.align		4
.L_17:
        /*0038*/ 	.byte	0x04, 0x17
        /*003a*/ 	.short	(.L_19 - .L_18)
.L_18:
        /*003c*/ 	.word	0x00000000
        /*0040*/ 	.short	0x0005
        /*0042*/ 	.short	0x0028
        /*0044*/ 	.byte	0x00, 0xf4, 0x21, 0x00


	//----- nvinfo : EIATTR_KPARAM_INFO
	.align		4
.L_19:
        /*0048*/ 	.byte	0x04, 0x17
        /*004a*/ 	.short	(.L_21 - .L_20)
.L_20:
        /*004c*/ 	.word	0x00000000
        /*0050*/ 	.short	0x0004
        /*0052*/ 	.short	0x0020
        /*0054*/ 	.byte	0x00, 0xf4, 0x21, 0x00


	//----- nvinfo : EIATTR_KPARAM_INFO
	.align		4
.L_21:
        /*0058*/ 	.byte	0x04, 0x17
        /*005a*/ 	.short	(.L_23 - .L_22)
.L_22:
        /*005c*/ 	.word	0x00000000
        /*0060*/ 	.short	0x0003
        /*0062*/ 	.short	0x0018
        /*0064*/ 	.byte	0x00, 0xf4, 0x21, 0x00


	//----- nvinfo : EIATTR_KPARAM_INFO
	.align		4
.L_23:
        /*0068*/ 	.byte	0x04, 0x17
        /*006a*/ 	.short	(.L_25 - .L_24)
.L_24:
        /*006c*/ 	.word	0x00000000
        /*0070*/ 	.short	0x0002
        /*0072*/ 	.short	0x0010
        /*0074*/ 	.byte	0x00, 0xf4, 0x21, 0x00


	//----- nvinfo : EIATTR_KPARAM_INFO
	.align		4
.L_25:
        /*0078*/ 	.byte	0x04, 0x17
        /*007a*/ 	.short	(.L_27 - .L_26)
.L_26:
        /*007c*/ 	.word	0x00000000
        /*0080*/ 	.short	0x0001
        /*0082*/ 	.short	0x0008
        /*0084*/ 	.byte	0x00, 0xf4, 0x21, 0x00


	//----- nvinfo : EIATTR_KPARAM_INFO
	.align		4
.L_27:
        /*0088*/ 	.byte	0x04, 0x17
        /*008a*/ 	.short	(.L_29 - .L_28)
.L_28:
        /*008c*/ 	.word	0x00000000
        /*0090*/ 	.short	0x0000
        /*0092*/ 	.short	0x0000
        /*0094*/ 	.byte	0x00, 0xf4, 0x21, 0x00


	//----- nvinfo : EIATTR_SPARSE_MMA_MASK
	.align		4
.L_29:
        /*0098*/ 	.byte	0x03, 0x50
        /*009a*/ 	.short	0x0000


	//----- nvinfo : EIATTR_MAXREG_COUNT
	.align		4
        /*009c*/ 	.byte	0x03, 0x1b
        /*009e*/ 	.short	0x00ff


	//----- nvinfo : EIATTR_EXIT_INSTR_OFFSETS
	.align		4
        /*00a0*/ 	.byte	0x04, 0x1c
        /*00a2*/ 	.short	(.L_31 - .L_30)


	//   ....[0]....
.L_30:
        /*00a4*/ 	.word	0x00000400


	//   ....[1]....
        /*00a8*/ 	.word	0x00000420


	//----- nvinfo : EIATTR_REQNTID
	.align		4
.L_31:
        /*00ac*/ 	.byte	0x04, 0x10
        /*00ae*/ 	.short	(.L_33 - .L_32)
.L_32:
        /*00b0*/ 	.word	0x00000080
        /*00b4*/ 	.word	0x00000001
        /*00b8*/ 	.word	0x00000001


	//----- nvinfo : EIATTR_CBANK_PARAM_SIZE
	.align		4
.L_33:
        /*00bc*/ 	.byte	0x03, 0x19
        /*00be*/ 	.short	0x0044


	//----- nvinfo : EIATTR_PARAM_CBANK
	.align		4
        /*00c0*/ 	.byte	0x04, 0x0a
        /*00c2*/ 	.short	(.L_35 - .L_34)
	.align		4
.L_34:
        /*00c4*/ 	.word	index@(.nv.constant0.triton_poi_fused__native_batch_norm_legit_no_training_add_relu_threshold_backward_13)
        /*00c8*/ 	.short	0x0210
        /*00ca*/ 	.short	0x0044


	//----- nvinfo : EIATTR_SW_WAR
	.align		4
.L_35:
        /*00cc*/ 	.byte	0x04, 0x36
        /*00ce*/ 	.short	(.L_37 - .L_36)
.L_36:
        /*00d0*/ 	.word	0x00000008
.L_37:


//--------------------- .nv.callgraph             --------------------------
	.section	.nv.callgraph,"",@"SHT_CUDA_CALLGRAPH"
	.align	4
	.sectionentsize	8
	.align		4
        /*0000*/ 	.word	0x00000000
	.align		4
        /*0004*/ 	.word	0xffffffff
	.align		4
        /*0008*/ 	.word	0x00000000
	.align		4
        /*000c*/ 	.word	0xfffffffe
	.align		4
        /*0010*/ 	.word	0x00000000
	.align		4
        /*0014*/ 	.word	0xfffffffd
	.align		4
        /*0018*/ 	.word	0x00000000
	.align		4
        /*001c*/ 	.word	0xfffffffc


//--------------------- .nv.constant4             --------------------------
	.section	.nv.constant4,"a",@progbits
	.align	8
	.align		8
.nv.constant4:
        /*0000*/ 	.dword	_$_str
	.align		8
        /*0008*/ 	.dword	_$_str_$_2


//--------------------- .text.triton_poi_fused__native_batch_norm_legit_no_training_add_relu_threshold_backward_13 --------------------------
	.section	.text.triton_poi_fused__native_batch_norm_legit_no_training_add_relu_threshold_backward_13,"ax",@progbits
	.align	128
        .global         triton_poi_fused__native_batch_norm_legit_no_training_add_relu_threshold_backward_13
        .type           triton_poi_fused__native_batch_norm_legit_no_training_add_relu_threshold_backward_13,@function
        .size           triton_poi_fused__native_batch_norm_legit_no_training_add_relu_threshold_backward_13,(.L_x_1 - triton_poi_fused__native_batch_norm_legit_no_training_add_relu_threshold_backward_13)
        .other          triton_poi_fused__native_batch_norm_legit_no_training_add_relu_threshold_backward_13,@"STO_CUDA_ENTRY STV_DEFAULT"
triton_poi_fused__native_batch_norm_legit_no_training_add_relu_threshold_backward_13:
.text.triton_poi_fused__native_batch_norm_legit_no_training_add_relu_threshold_backward_13:
[----:B------:R-:W0:Y:S01]  /*0000*/  LDC R1, c[0x0][0x28] ;  /* 0x00000a00ff017b82 */ /* 0x000e220000000800 */
[----:B------:R-:W1:Y:S07]  /*0010*/  S2R R0, SR_TID.X ;  /* 0x0000000000007919 */ /* 0x000e6e0000002100 */
[----:B------:R-:W2:Y:S01]  /*0020*/  LDC.64 R16, c[0x0][0x220] ;  /* 0x00008800ff107b82 */ /* 0x000ea20000000a00 */
[----:B------:R-:W-:Y:S01]  /*0030*/  ULDC.64 UR4, c[0x0][0x208] ;  /* 0x0000820000047ab9 */ /* 0x000fe20000000a00 */
[----:B------:R-:W3:Y:S06]  /*0040*/  S2R R3, SR_CTAID.X ;  /* 0x0000000000037919 */ /* 0x000eec0000002500 */
[----:B------:R-:W4:Y:S08]  /*0050*/  LDC.64 R12, c[0x0][0x210] ;  /* 0x00008400ff0c7b82 */ /* 0x000f300000000a00 */
[----:B------:R-:W5:Y:S08]  /*0060*/  LDC.64 R14, c[0x0][0x218] ;  /* 0x00008600ff0e7b82 */ /* 0x000f700000000a00 */
[----:B------:R-:W2:Y:S08]  /*0070*/  LDC.64 R10, c[0x0][0x228] ;  /* 0x00008a00ff0a7b82 */ /* 0x000eb00000000a00 */
[----:B------:R-:W4:Y:S01]  /*0080*/  LDC.64 R6, c[0x0][0x230] ;  /* 0x00008c00ff067b82 */ /* 0x000f220000000a00 */
[----:B-1----:R-:W-:-:S07]  /*0090*/  LOP3.LUT R0, R0, 0x7f, RZ, 0xc0, !PT ;  /* 0x0000007f00007812 */ /* 0x002fce00078ec0ff */
[----:B------:R-:W1:Y:S01]  /*00a0*/  LDC.64 R4, c[0x0][0x238] ;  /* 0x00008e00ff047b82 */ /* 0x000e620000000a00 */
[----:B---3--:R-:W-:Y:S01]  /*00b0*/  SHF.R.S32.HI R9, RZ, 0x18, R3 ;  /* 0x00000018ff097819 */ /* 0x008fe20000011403 */
[----:B------:R-:W-:Y:S01]  /*00c0*/  IMAD R0, R3, 0x80, R0 ;  /* 0x0000008003007824 */ /* 0x000fe200078e0200 */
[----:B------:R-:W-:Y:S02]  /*00d0*/  ULDC.64 UR6, c[0x0][0x248] ;  /* 0x0000920000067ab9 */ /* 0x000fe40000000a00 */
[----:B------:R-:W-:Y:S02]  /*00e0*/  SGXT R9, R9, 0x1 ;  /* 0x000000010909781a */ /* 0x000fe40000000200 */
[----:B------:R-:W-:Y:S02]  /*00f0*/  ISETP.GE.AND P0, PT, R0, 0x800, PT ;  /* 0x000008000000780c */ /* 0x000fe40003f06270 */
[----:B------:R-:W-:-:S04]  /*0100*/  LEA.HI R2, R9, R0, RZ, 0x3 ;  /* 0x0000000009027211 */ /* 0x000fc800078f18ff */
[--C-:B------:R-:W-:Y:S02]  /*0110*/  SHF.R.S32.HI R3, RZ, 0x3, R2.reuse ;  /* 0x00000003ff037819 */ /* 0x100fe40000011402 */
[----:B------:R-:W-:-:S04]  /*0120*/  SHF.R.S32.HI R2, RZ, 0x1f, R2 ;  /* 0x0000001fff027819 */ /* 0x000fc80000011402 */
[----:B------:R-:W-:-:S04]  /*0130*/  LEA.HI R2, R2, R3, RZ, 0x6 ;  /* 0x0000000302027211 */ /* 0x000fc800078f30ff */
[----:B------:R-:W-:-:S05]  /*0140*/  LOP3.LUT R2, R2, 0xffffffc0, RZ, 0xc0, !PT ;  /* 0xffffffc002027812 */ /* 0x000fca00078ec0ff */
[----:B------:R-:W-:Y:S01]  /*0150*/  IMAD.IADD R19, R3, 0x1, -R2 ;  /* 0x0000000103137824 */ /* 0x000fe200078e0a02 */
[----:B------:R-:W-:-:S03]  /*0160*/  CS2R R2, SRZ ;  /* 0x0000000000027805 */ /* 0x000fc6000001ff00 */
[----:B--2---:R-:W-:-:S05]  /*0170*/  IMAD.WIDE R16, R19, 0x4, R16 ;  /* 0x0000000413107825 */ /* 0x004fca00078e0210 */
[----:B------:R2:W3:Y:S01]  /*0180*/  @!P0 LDG.E.EL R2, desc[UR4][R16.64] ;  /* 0x0000000410028981 */ /* 0x0004e2000c2e1900 */
[----:B------:R-:W-:Y:S01]  /*0190*/  IMAD.MOV.U32 R8, RZ, RZ, RZ ;  /* 0x000000ffff087224 */ /* 0x000fe200078e00ff */
[----:B------:R-:W-:Y:S01]  /*01a0*/  LEA.HI R18, R9, R0, RZ, 0x2 ;  /* 0x0000000009127211 */ /* 0x000fe200078f10ff */
[----:B----4-:R-:W-:-:S04]  /*01b0*/  IMAD.WIDE R12, R0, 0x4, R12 ;  /* 0x00000004000c7825 */ /* 0x010fc800078e020c */
[C---:B-----5:R-:W-:Y:S01]  /*01c0*/  IMAD.WIDE R14, R19.reuse, 0x4, R14 ;  /* 0x00000004130e7825 */ /* 0x060fe200078e020e */
[----:B------:R-:W4:Y:S01]  /*01d0*/  @!P0 LDG.E R8, desc[UR4][R12.64] ;  /* 0x000000040c088981 */ /* 0x000f22000c1e1900 */
[----:B--2---:R-:W-:Y:S02]  /*01e0*/  SHF.R.S32.HI R17, RZ, 0x2, R18 ;  /* 0x00000002ff117819 */ /* 0x004fe40000011412 */
[C---:B0-----:R-:W-:Y:S01]  /*01f0*/  IMAD.WIDE R10, R19.reuse, 0x4, R10 ;  /* 0x00000004130a7825 */ /* 0x041fe200078e020a */
[----:B------:R-:W4:Y:S03]  /*0200*/  @!P0 LDG.E.EL R3, desc[UR4][R14.64] ;  /* 0x000000040e038981 */ /* 0x000f26000c2e1900 */
[----:B------:R-:W-:Y:S01]  /*0210*/  IMAD.WIDE R6, R19, 0x4, R6 ;  /* 0x0000000413067825 */ /* 0x000fe200078e0206 */
[----:B------:R-:W-:-:S03]  /*0220*/  CS2R R18, SRZ ;  /* 0x0000000000127805 */ /* 0x000fc6000001ff00 */
[----:B------:R-:W-:Y:S02]  /*0230*/  IMAD.MOV.U32 R9, RZ, RZ, RZ ;  /* 0x000000ffff097224 */ /* 0x000fe400078e00ff */
[----:B-1----:R-:W-:Y:S01]  /*0240*/  IMAD.WIDE R16, R17, 0x4, R4 ;  /* 0x0000000411107825 */ /* 0x002fe200078e0204 */
[----:B------:R-:W2:Y:S01]  /*0250*/  @!P0 LDG.E.EL R18, desc[UR4][R6.64] ;  /* 0x0000000406128981 */ /* 0x000ea2000c2e1900 */
[----:B------:R-:W0:Y:S03]  /*0260*/  LDC.64 R4, c[0x0][0x240] ;  /* 0x00009000ff047b82 */ /* 0x000e260000000a00 */
[----:B------:R1:W2:Y:S04]  /*0270*/  @!P0 LDG.E.EL R9, desc[UR4][R10.64] ;  /* 0x000000040a098981 */ /* 0x0002a8000c2e1900 */
[----:B------:R-:W5:Y:S01]  /*0280*/  @!P0 LDG.E.EL R19, desc[UR4][R16.64] ;  /* 0x0000000410138981 */ /* 0x000f62000c2e1900 */
[----:B-1----:R-:W-:-:S02]  /*0290*/  IMAD.MOV.U32 R11, RZ, RZ, 0x3e800000 ;  /* 0x3e800000ff0b7424 */ /* 0x002fc400078e00ff */
[----:B0-----:R-:W-:-:S04]  /*02a0*/  IMAD.WIDE R4, R0, 0x4, R4 ;  /* 0x0000000400047825 */ /* 0x001fc800078e0204 */
[----:B---3--:R-:W-:-:S04]  /*02b0*/  FADD R2, R2, 9.9999997473787516356e-06 ;  /* 0x3727c5ac02027421 */ /* 0x008fc80000000000 */
[----:B------:R-:W0:Y:S02]  /*02c0*/  MUFU.SQRT R12, R2 ;  /* 0x00000002000c7308 */ /* 0x000e240000002000 */
[C---:B0-----:R-:W-:Y:S02]  /*02d0*/  FSETP.GT.AND P1, PT, R12.reuse, 8.50705917302346158658e+37, PT ;  /* 0x7e8000000c00780b */ /* 0x041fe40003f24000 */
[----:B------:R-:W-:-:S11]  /*02e0*/  FSETP.GEU.AND P2, PT, R12, 1.175494350822287508e-38, PT ;  /* 0x008000000c00780b */ /* 0x000fd60003f4e000 */
[----:B------:R-:W-:-:S04]  /*02f0*/  @P1 FMUL R12, R12, 0.25 ;  /* 0x3e8000000c0c1820 */ /* 0x000fc80000400000 */
[----:B------:R-:W-:-:S06]  /*0300*/  @!P2 FMUL R12, R12, 16777216 ;  /* 0x4b8000000c0ca820 */ /* 0x000fcc0000400000 */
[----:B------:R-:W0:Y:S01]  /*0310*/  MUFU.RCP R12, R12 ;  /* 0x0000000c000c7308 */ /* 0x000e220000001000 */
[----:B------:R-:W-:Y:S01]  /*0320*/  FSEL R11, R11, 1, P1 ;  /* 0x3f8000000b0b7808 */ /* 0x000fe20000800000 */
[----:B----4-:R-:W-:-:S04]  /*0330*/  FADD R3, -R3, R8 ;  /* 0x0000000803037221 */ /* 0x010fc80000000100 */
[----:B------:R-:W-:-:S04]  /*0340*/  @!P2 FMUL R11, R11, 16777216 ;  /* 0x4b8000000b0ba820 */ /* 0x000fc80000400000 */
[----:B0-----:R-:W-:-:S04]  /*0350*/  FMUL R2, R12, R11 ;  /* 0x0000000b0c027220 */ /* 0x001fc80000400000 */
[----:B------:R-:W-:-:S04]  /*0360*/  FMUL R3, R3, R2 ;  /* 0x0000000203037220 */ /* 0x000fc80000400000 */
[----:B--2---:R-:W-:-:S04]  /*0370*/  FFMA R18, R3, R9, R18 ;  /* 0x0000000903127223 */ /* 0x004fc80000000012 */
[C---:B-----5:R-:W-:Y:S01]  /*0380*/  FADD R2, R18.reuse, R19 ;  /* 0x0000001312027221 */ /* 0x060fe20000000000 */
[----:B------:R-:W-:-:S04]  /*0390*/  FSETP.GEU.AND P1, PT, R18, -R19, PT ;  /* 0x800000131200720b */ /* 0x000fc80003f2e000 */
[----:B------:R-:W-:Y:S02]  /*03a0*/  FSEL R7, R2, RZ, P1 ;  /* 0x000000ff02077208 */ /* 0x000fe40000800000 */
[----:B------:R-:W-:Y:S02]  /*03b0*/  IADD3 R2, P1, R0, UR6, RZ ;  /* 0x0000000600027c10 */ /* 0x000fe4000ff3e0ff */
[----:B------:R-:W-:Y:S01]  /*03c0*/  FSETP.GTU.AND P2, PT, R7, RZ, PT ;  /* 0x000000ff0700720b */ /* 0x000fe20003f4c000 */
[----:B------:R0:W-:Y:S01]  /*03d0*/  @!P0 STG.E desc[UR4][R4.64], R7 ;  /* 0x0000000704008986 */ /* 0x0001e2000c101904 */
[----:B------:R-:W-:Y:S02]  /*03e0*/  LEA.HI.X.SX32 R3, R0, UR7, 0x1, P1 ;  /* 0x0000000700037c11 */ /* 0x000fe400088f0eff */
[----:B------:R-:W-:Y:S01]  /*03f0*/  SEL R9, RZ, 0x1, P2 ;  /* 0x00000001ff097807 */ /* 0x000fe20001000000 */
[----:B0-----:R-:W-:Y:S08]  /*0400*/  @P0 EXIT ;  /* 0x000000000000094d */ /* 0x001ff00003800000 */
[----:B------:R-:W-:Y:S01]  /*0410*/  STG.E.U8 desc[UR4][R2.64], R9 ;  /* 0x0000000902007986 */ /* 0x000fe2000c101104 */
[----:B------:R-:W-:Y:S05]  /*0420*/  EXIT ;  /* 0x000000000000794d */ /* 0x000fea0003800000 */
.L_x_0:
[----:B------:R-:W-:-:S00]  /*0430*/  BRA `(.L_x_0) ;  /* 0xfffffffc00fc7947 */ /* 0x000fc0000383ffff */
[----:B------:R-:W-:-:S00]  /*0440*/  NOP ;  /* 0x0000000000007918 */ /* 0x000fc00000000000 */
        /* <DEDUP_REMOVED lines=11> */
.L_x_1:


//--------------------- .nv.global.init           --------------------------
	.section	.nv.global.init,"aw",@progbits
.nv.global.init:
	.type		_$_str,@object
	.size		_$_str,(_$_str_$_2 - _$_str)
_$_str:
        /*0000*/ 	.byte	0x5f, 0x5f, 0x43, 0x55, 0x44, 0x41, 0x5f, 0x46, 0x54, 0x5a, 0x00
	.type		_$_str_$_2,@object
	.size		_$_str_$_2,(.L_1 - _$_str_$_2)
_$_str_$_2:
        /*000b*/ 	.byte	0x5f, 0x5f, 0x43, 0x55, 0x44, 0x41, 0x5f, 0x50, 0x52, 0x45, 0x43, 0x5f, 0x53, 0x51, 0x52, 0x54
        /*001b*/ 	.byte	0x00
.L_1:


//--------------------- .nv.constant0.triton_poi_fused__native_batch_norm_legit_no_training_add_relu_threshold_backward_13 --------------------------
	.section	.nv.constant0.triton_poi_fused__native_batch_norm_legit_no_training_add_relu_threshold_backward_13,"a",@progbits
	.sectionflags	@""
	.align	4
.nv.constant0.triton_poi_fused__native_batch_norm_legit_no_training_add_relu_threshold_backward_13:
	.zero		596
